	.headerflags	@"EF_CUDA_TEXMODE_UNIFIED EF_CUDA_64BIT_ADDRESS EF_CUDA_ACCELERATORS EF_CUDA_SM90 EF_CUDA_VIRTUAL_SM(EF_CUDA_SM90)"
	.elftype	@"ET_EXEC"


//--------------------- .nv.info                  --------------------------
	.section	.nv.info,"",@"SHT_CUDA_INFO"
	.align	4


	//----- nvinfo : EIATTR_REGCOUNT
	.align		4
        /*0000*/ 	.byte	0x04, 0x2f
        /*0002*/ 	.short	(.L_3 - .L_2)
	.align		4
.L_2:
        /*0004*/ 	.word	index@(triton_poi_fused__native_batch_norm_legit_no_training_convolution_leaky_relu_9)
        /*0008*/ 	.word	0x00000014


	//----- nvinfo : EIATTR_MIN_STACK_SIZE
	.align		4
.L_3:
        /*000c*/ 	.byte	0x04, 0x12
        /*000e*/ 	.short	(.L_5 - .L_4)
	.align		4
.L_4:
        /*0010*/ 	.word	index@(triton_poi_fused__native_batch_norm_legit_no_training_convolution_leaky_relu_9)
        /*0014*/ 	.word	0x00000000


	//----- nvinfo : EIATTR_FRAME_SIZE
	.align		4
.L_5:
        /*0018*/ 	.byte	0x04, 0x11
        /*001a*/ 	.short	(.L_7 - .L_6)
	.align		4
.L_6:
        /*001c*/ 	.word	index@(triton_poi_fused__native_batch_norm_legit_no_training_convolution_leaky_relu_9)
        /*0020*/ 	.word	0x00000000


	//----- nvinfo : EIATTR_MIN_STACK_SIZE
	.align		4
.L_7:
        /*0024*/ 	.byte	0x04, 0x12
        /*0026*/ 	.short	(.L_9 - .L_8)
	.align		4
.L_8:
        /*0028*/ 	.word	index@(triton_poi_fused__native_batch_norm_legit_no_training_convolution_leaky_relu_9)
        /*002c*/ 	.word	0x00000000
.L_9:


//--------------------- .nv.info.triton_poi_fused__native_batch_norm_legit_no_training_convolution_leaky_relu_9 --------------------------
	.section	.nv.info.triton_poi_fused__native_batch_norm_legit_no_training_convolution_leaky_relu_9,"",@"SHT_CUDA_INFO"
	.sectionflags	@""
	.align	4


	//----- nvinfo : EIATTR_CUDA_API_VERSION
	.align		4
        /*0000*/ 	.byte	0x04, 0x37
        /*0002*/ 	.short	(.L_11 - .L_10)
.L_10:
        /*0004*/ 	.word	0x0000007c


	//----- nvinfo : EIATTR_KPARAM_INFO
	.align		4
.L_11:
        /*0008*/ 	.byte	0x04, 0x17
        /*000a*/ 	.short	(.L_13 - .L_12)
.L_12:
        /*000c*/ 	.word	0x00000000
        /*0010*/ 	.short	0x0007
        /*0012*/ 	.short	0x0038
        /*0014*/ 	.byte	0x00, 0xf0, 0x11, 0x00


	//----- nvinfo : EIATTR_KPARAM_INFO
	.align		4
.L_13:
        /*0018*/ 	.byte	0x04, 0x17
        /*001a*/ 	.short	(.L_15 - .L_14)
.L_14:
        /*001c*/ 	.word	0x00000000
        /*0020*/ 	.short	0x0006
        /*0022*/ 	.short	0x0030
        /*0024*/ 	.byte	0x00, 0xf4, 0x21, 0x00


	//----- nvinfo : EIATTR_KPARAM_INFO
	.align		4
.L_15:
        /*0028*/ 	.byte	0x04, 0x17
        /*002a*/ 	.short	(.L_17 - .L_16)
.L_16:
        /*002c*/ 	.word	0x00000000
        /*0030*/ 	.short	0x0005
        /*0032*/ 	.short	0x0028
        /*0034*/ 	.byte	0x00, 0xf4, 0x21, 0x00


	//----- nvinfo : EIATTR_KPARAM_INFO
	.align		4
.L_17:
        /*0038*/ 	.byte	0x04, 0x17
        /*003a*/ 	.short	(.L_19 - .L_18)
.L_18:
        /*003c*/ 	.word	0x00000000
        /*0040*/ 	.short	0x0004
        /*0042*/ 	.short	0x0020
        /*0044*/ 	.byte	0x00, 0xf4, 0x21, 0x00


	//----- nvinfo : EIATTR_KPARAM_INFO
	.align		4
.L_19:
        /*0048*/ 	.byte	0x04, 0x17
        /*004a*/ 	.short	(.L_21 - .L_20)
.L_20:
        /*004c*/ 	.word	0x00000000
        /*0050*/ 	.short	0x0003
        /*0052*/ 	.short	0x0018
        /*0054*/ 	.byte	0x00, 0xf4, 0x21, 0x00


	//----- nvinfo : EIATTR_KPARAM_INFO
	.align		4
.L_21:
        /*0058*/ 	.byte	0x04, 0x17
        /*005a*/ 	.short	(.L_23 - .L_22)
.L_22:
        /*005c*/ 	.word	0x00000000
        /*0060*/ 	.short	0x0002
        /*0062*/ 	.short	0x0010
        /*0064*/ 	.byte	0x00, 0xf4, 0x21, 0x00


	//----- nvinfo : EIATTR_KPARAM_INFO
	.align		4
.L_23:
        /*0068*/ 	.byte	0x04, 0x17
        /*006a*/ 	.short	(.L_25 - .L_24)
.L_24:
        /*006c*/ 	.word	0x00000000
        /*0070*/ 	.short	0x0001
        /*0072*/ 	.short	0x0008
        /*0074*/ 	.byte	0x00, 0xf4, 0x21, 0x00


	//----- nvinfo : EIATTR_KPARAM_INFO
	.align		4
.L_25:
        /*0078*/ 	.byte	0x04, 0x17
        /*007a*/ 	.short	(.L_27 - .L_26)
.L_26:
        /*007c*/ 	.word	0x00000000
        /*0080*/ 	.short	0x0000
        /*0082*/ 	.short	0x0000
        /*0084*/ 	.byte	0x00, 0xf4, 0x21, 0x00


	//----- nvinfo : EIATTR_SPARSE_MMA_MASK
	.align		4
.L_27:
        /*0088*/ 	.byte	0x03, 0x50
        /*008a*/ 	.short	0x0000


	//----- nvinfo : EIATTR_MAXREG_COUNT
	.align		4
        /*008c*/ 	.byte	0x03, 0x1b
        /*008e*/ 	.short	0x00ff


	//----- nvinfo : EIATTR_EXIT_INSTR_OFFSETS
	.align		4
        /*0090*/ 	.byte	0x04, 0x1c
        /*0092*/ 	.short	(.L_29 - .L_28)


	//   ....[0]....
.L_28:
        /*0094*/ 	.word	0x000003b0


	//----- nvinfo : EIATTR_REQNTID
	.align		4
.L_29:
        /*0098*/ 	.byte	0x04, 0x10
        /*009a*/ 	.short	(.L_31 - .L_30)
.L_30:
        /*009c*/ 	.word	0x00000080
        /*00a0*/ 	.word	0x00000001
        /*00a4*/ 	.word	0x00000001


	//----- nvinfo : EIATTR_CBANK_PARAM_SIZE
	.align		4
.L_31:
        /*00a8*/ 	.byte	0x03, 0x19
        /*00aa*/ 	.short	0x003c


	//----- nvinfo : EIATTR_PARAM_CBANK
	.align		4
        /*00ac*/ 	.byte	0x04, 0x0a
        /*00ae*/ 	.short	(.L_33 - .L_32)
	.align		4
.L_32:
        /*00b0*/ 	.word	index@(.nv.constant0.triton_poi_fused__native_batch_norm_legit_no_training_convolution_leaky_relu_9)
        /*00b4*/ 	.short	0x0210
        /*00b6*/ 	.short	0x003c


	//----- nvinfo : EIATTR_SW_WAR
	.align		4
.L_33:
        /*00b8*/ 	.byte	0x04, 0x36
        /*00ba*/ 	.short	(.L_35 - .L_34)
.L_34:
        /*00bc*/ 	.word	0x00000008
.L_35:


//--------------------- .nv.callgraph             --------------------------
	.section	.nv.callgraph,"",@"SHT_CUDA_CALLGRAPH"
	.align	4
	.sectionentsize	8
	.align		4
        /*0000*/ 	.word	0x00000000
	.align		4
        /*0004*/ 	.word	0xffffffff
	.align		4
        /*0008*/ 	.word	0x00000000
	.align		4
        /*000c*/ 	.word	0xfffffffe
	.align		4
        /*0010*/ 	.word	0x00000000
	.align		4
        /*0014*/ 	.word	0xfffffffd
	.align		4
        /*0018*/ 	.word	0x00000000
	.align		4
        /*001c*/ 	.word	0xfffffffc


//--------------------- .nv.constant4             --------------------------
	.section	.nv.constant4,"a",@progbits
	.align	8
	.align		8
.nv.constant4:
        /*0000*/ 	.dword	_$_str
	.align		8
        /*0008*/ 	.dword	_$_str_$_2


//--------------------- .text.triton_poi_fused__native_batch_norm_legit_no_training_convolution_leaky_relu_9 --------------------------
	.section	.text.triton_poi_fused__native_batch_norm_legit_no_training_convolution_leaky_relu_9,"ax",@progbits
	.align	128
        .global         triton_poi_fused__native_batch_norm_legit_no_training_convolution_leaky_relu_9
        .type           triton_poi_fused__native_batch_norm_legit_no_training_convolution_leaky_relu_9,@function
        .size           triton_poi_fused__native_batch_norm_legit_no_training_convolution_leaky_relu_9,(.L_x_1 - triton_poi_fused__native_batch_norm_legit_no_training_convolution_leaky_relu_9)
        .other          triton_poi_fused__native_batch_norm_legit_no_training_convolution_leaky_relu_9,@"STO_CUDA_ENTRY STV_DEFAULT"
triton_poi_fused__native_batch_norm_legit_no_training_convolution_leaky_relu_9:
.text.triton_poi_fused__native_batch_norm_legit_no_training_convolution_leaky_relu_9:
[----:B------:R-:W-:Y:S01]  /*0000*/  LDC R1, c[0x0][0x28] ;  /* 0x00000a00ff017b82 */ /* 0x000fe20000000800 */
[----:B------:R-:W1:Y:S07]  /*0010*/  S2R R0, SR_TID.X ;  /* 0x0000000000007919 */ /* 0x000e6e0000002100 */
[----:B------:R-:W2:Y:S01]  /*0020*/  LDC.64 R12, c[0x0][0x230] ;  /* 0x00008c00ff0c7b82 */ /* 0x000ea20000000a00 */
[----:B------:R-:W-:Y:S01]  /*0030*/  ULDC.64 UR4, c[0x0][0x208] ;  /* 0x0000820000047ab9 */ /* 0x000fe20000000a00 */
[----:B------:R-:W3:Y:S06]  /*0040*/  S2R R5, SR_CTAID.X ;  /* 0x0000000000057919 */ /* 0x000eec0000002500 */
[----:B------:R-:W4:Y:S08]  /*0050*/  LDC.64 R10, c[0x0][0x220] ;  /* 0x00008800ff0a7b82 */ /* 0x000f300000000a00 */
[----:B------:R-:W5:Y:S08]  /*0060*/  LDC.64 R8, c[0x0][0x228] ;  /* 0x00008a00ff087b82 */ /* 0x000f700000000a00 */
[----:B------:R-:W5:Y:S01]  /*0070*/  LDC.64 R14, c[0x0][0x238] ;  /* 0x00008e00ff0e7b82 */ /* 0x000f620000000a00 */
[----:B-1----:R-:W-:-:S02]  /*0080*/  SHF.L.U32 R0, R0, 0x1, RZ ;  /* 0x0000000100007819 */ /* 0x002fc400000006ff */
[----:B---3--:R-:W-:Y:S02]  /*0090*/  SHF.R.S32.HI R3, RZ, 0x17, R5 ;  /* 0x00000017ff037819 */ /* 0x008fe40000011405 */
[----:B------:R-:W-:Y:S02]  /*00a0*/  LOP3.LUT R0, R0, 0xfe, RZ, 0xc0, !PT ;  /* 0x000000fe00007812 */ /* 0x000fe400078ec0ff */
[----:B------:R-:W-:Y:S02]  /*00b0*/  SGXT R3, R3, 0x1 ;  /* 0x000000010303781a */ /* 0x000fe40000000200 */
[----:B------:R-:W-:Y:S02]  /*00c0*/  LEA R0, R5, R0, 0x8 ;  /* 0x0000000005007211 */ /* 0x000fe400078e40ff */
[----:B------:R-:W1:Y:S02]  /*00d0*/  LDC.64 R4, c[0x0][0x240] ;  /* 0x00009000ff047b82 */ /* 0x000e640000000a00 */
[----:B------:R-:W-:-:S04]  /*00e0*/  LEA.HI R3, R3, R0, RZ, 0x6 ;  /* 0x0000000003037211 */ /* 0x000fc800078f30ff */
[----:B------:R-:W-:-:S04]  /*00f0*/  SHF.R.S32.HI R3, RZ, 0x6, R3 ;  /* 0x00000006ff037819 */ /* 0x000fc80000011403 */
[----:B------:R-:W-:-:S04]  /*0100*/  LEA.HI R2, R3, R3, RZ, 0x5 ;  /* 0x0000000303027211 */ /* 0x000fc800078f28ff */
[----:B------:R-:W-:-:S04]  /*0110*/  LOP3.LUT R2, R2, 0xffffffe0, RZ, 0xc0, !PT ;  /* 0xffffffe002027812 */ /* 0x000fc800078ec0ff */
[----:B------:R-:W-:Y:S02]  /*0120*/  IADD3 R17, R3, -R2, RZ ;  /* 0x8000000203117210 */ /* 0x000fe40007ffe0ff */
[----:B------:R-:W3:Y:S03]  /*0130*/  LDC.64 R2, c[0x0][0x210] ;  /* 0x00008400ff027b82 */ /* 0x000ee60000000a00 */
[----:B--2---:R-:W-:-:S05]  /*0140*/  IMAD.WIDE R12, R17, 0x4, R12 ;  /* 0x00000004110c7825 */ /* 0x004fca00078e020c */
[----:B------:R2:W2:Y:S01]  /*0150*/  LDG.E.EL R16, desc[UR4][R12.64] ;  /* 0x000000040c107981 */ /* 0x0004a2000c2e1900 */
[----:B----4-:R-:W-:-:S04]  /*0160*/  IMAD.WIDE R10, R17, 0x4, R10 ;  /* 0x00000004110a7825 */ /* 0x010fc800078e020a */
[----:B-----5:R-:W-:Y:S02]  /*0170*/  IMAD.WIDE R8, R17, 0x4, R8 ;  /* 0x0000000411087825 */ /* 0x020fe400078e0208 */
[----:B------:R-:W4:Y:S04]  /*0180*/  LDG.E.EL R10, desc[UR4][R10.64] ;  /* 0x000000040a0a7981 */ /* 0x000f28000c2e1900 */
[----:B------:R5:W4:Y:S01]  /*0190*/  LDG.E.EL R8, desc[UR4][R8.64] ;  /* 0x0000000408087981 */ /* 0x000b22000c2e1900 */
[----:B---3--:R-:W-:-:S05]  /*01a0*/  IMAD.WIDE R2, R0, 0x4, R2 ;  /* 0x0000000400027825 */ /* 0x008fca00078e0202 */
[----:B------:R-:W4:Y:S01]  /*01b0*/  LDG.E.64 R6, desc[UR4][R2.64] ;  /* 0x0000000402067981 */ /* 0x000f22000c1e1b00 */
[----:B0-2---:R-:W-:-:S04]  /*01c0*/  IMAD.WIDE R12, R17, 0x4, R14 ;  /* 0x00000004110c7825 */ /* 0x005fc800078e020e */
[----:B-1----:R-:W-:Y:S02]  /*01d0*/  IMAD.WIDE R4, R17, 0x4, R4 ;  /* 0x0000000411047825 */ /* 0x002fe400078e0204 */
[----:B------:R-:W2:Y:S04]  /*01e0*/  LDG.E.EL R12, desc[UR4][R12.64] ;  /* 0x000000040c0c7981 */ /* 0x000ea8000c2e1900 */
[----:B------:R0:W2:Y:S01]  /*01f0*/  LDG.E.EL R15, desc[UR4][R4.64] ;  /* 0x00000004040f7981 */ /* 0x0000a2000c2e1900 */
[----:B-----5:R-:W-:Y:S01]  /*0200*/  HFMA2.MMA R9, -RZ, RZ, 1.625, 0 ;  /* 0x3e800000ff097435 */ /* 0x020fe200000001ff */
[----:B0-----:R-:W0:Y:S02]  /*0210*/  LDC.64 R4, c[0x0][0x218] ;  /* 0x00008600ff047b82 */ /* 0x001e240000000a00 */
[----:B0-----:R-:W-:-:S04]  /*0220*/  IMAD.WIDE R4, R0, 0x4, R4 ;  /* 0x0000000400047825 */ /* 0x001fc800078e0204 */
[----:B------:R-:W-:-:S04]  /*0230*/  FADD R16, R16, 9.9999997473787516356e-06 ;  /* 0x3727c5ac10107421 */ /* 0x000fc80000000000 */
[----:B------:R-:W0:Y:S02]  /*0240*/  MUFU.SQRT R14, R16 ;  /* 0x00000010000e7308 */ /* 0x000e240000002000 */
[C---:B0-----:R-:W-:Y:S02]  /*0250*/  FSETP.GT.AND P0, PT, R14.reuse, 8.50705917302346158658e+37, PT ;  /* 0x7e8000000e00780b */ /* 0x041fe40003f04000 */
[----:B------:R-:W-:-:S11]  /*0260*/  FSETP.GEU.AND P1, PT, R14, 1.175494350822287508e-38, PT ;  /* 0x008000000e00780b */ /* 0x000fd60003f2e000 */
[----:B------:R-:W-:-:S04]  /*0270*/  @P0 FMUL R14, R14, 0.25 ;  /* 0x3e8000000e0e0820 */ /* 0x000fc80000400000 */
[----:B------:R-:W-:-:S06]  /*0280*/  @!P1 FMUL R14, R14, 16777216 ;  /* 0x4b8000000e0e9820 */ /* 0x000fcc0000400000 */
[----:B------:R-:W0:Y:S01]  /*0290*/  MUFU.RCP R14, R14 ;  /* 0x0000000e000e7308 */ /* 0x000e220000001000 */
[----:B------:R-:W-:Y:S01]  /*02a0*/  FSEL R9, R9, 1, P0 ;  /* 0x3f80000009097808 */ /* 0x000fe20000000000 */
[--C-:B----4-:R-:W-:Y:S01]  /*02b0*/  FADD R6, R6, R10.reuse ;  /* 0x0000000a06067221 */ /* 0x110fe20000000000 */
[----:B------:R-:W-:-:S03]  /*02c0*/  FADD R7, R7, R10 ;  /* 0x0000000a07077221 */ /* 0x000fc60000000000 */
[----:B------:R-:W-:-:S04]  /*02d0*/  @!P1 FMUL R9, R9, 16777216 ;  /* 0x4b80000009099820 */ /* 0x000fc80000400000 */
[----:B0-----:R-:W-:Y:S01]  /*02e0*/  FMUL R10, R14, R9 ;  /* 0x000000090e0a7220 */ /* 0x001fe20000400000 */
[C---:B------:R-:W-:Y:S01]  /*02f0*/  FADD R9, -R8.reuse, R6 ;  /* 0x0000000608097221 */ /* 0x040fe20000000100 */
[----:B------:R-:W-:-:S03]  /*0300*/  FADD R8, -R8, R7 ;  /* 0x0000000708087221 */ /* 0x000fc60000000100 */
[-C--:B------:R-:W-:Y:S01]  /*0310*/  FMUL R9, R9, R10.reuse ;  /* 0x0000000a09097220 */ /* 0x080fe20000400000 */
[----:B------:R-:W-:-:S03]  /*0320*/  FMUL R8, R8, R10 ;  /* 0x0000000a08087220 */ /* 0x000fc60000400000 */
[C-C-:B--2---:R-:W-:Y:S01]  /*0330*/  FFMA R14, R12.reuse, R9, R15.reuse ;  /* 0x000000090c0e7223 */ /* 0x144fe2000000000f */
[----:B------:R-:W-:-:S04]  /*0340*/  FFMA R15, R12, R8, R15 ;  /* 0x000000080c0f7223 */ /* 0x000fc8000000000f */
[C---:B------:R-:W-:Y:S02]  /*0350*/  FSETP.GT.AND P0, PT, R14.reuse, RZ, PT ;  /* 0x000000ff0e00720b */ /* 0x040fe40003f04000 */
[----:B------:R-:W-:Y:S01]  /*0360*/  FSETP.GT.AND P1, PT, R15, RZ, PT ;  /* 0x000000ff0f00720b */ /* 0x000fe20003f24000 */
[----:B------:R-:W-:Y:S10]  /*0370*/  STG.E.64 desc[UR4][R2.64], R6 ;  /* 0x0000000602007986 */ /* 0x000ff4000c101b04 */
[----:B------:R-:W-:-:S02]  /*0380*/  @!P0 FMUL R14, R14, 0.20000000298023223877 ;  /* 0x3e4ccccd0e0e8820 */ /* 0x000fc40000400000 */
[----:B------:R-:W-:-:S05]  /*0390*/  @!P1 FMUL R15, R15, 0.20000000298023223877 ;  /* 0x3e4ccccd0f0f9820 */ /* 0x000fca0000400000 */
[----:B------:R-:W-:Y:S01]  /*03a0*/  STG.E.64 desc[UR4][R4.64], R14 ;  /* 0x0000000e04007986 */ /* 0x000fe2000c101b04 */
[----:B------:R-:W-:Y:S05]  /*03b0*/  EXIT ;  /* 0x000000000000794d */ /* 0x000fea0003800000 */
.L_x_0:
[----:B------:R-:W-:-:S00]  /*03c0*/  BRA `(.L_x_0) ;  /* 0xfffffffc00fc7947 */ /* 0x000fc0000383ffff */
[----:B------:R-:W-:-:S00]  /*03d0*/  NOP ;  /* 0x0000000000007918 */ /* 0x000fc00000000000 */
        /* <DEDUP_REMOVED lines=10> */
.L_x_1:


//--------------------- .nv.global.init           --------------------------
	.section	.nv.global.init,"aw",@progbits
.nv.global.init:
	.type		_$_str,@object
	.size		_$_str,(_$_str_$_2 - _$_str)
_$_str:
        /*0000*/ 	.byte	0x5f, 0x5f, 0x43, 0x55, 0x44, 0x41, 0x5f, 0x46, 0x54, 0x5a, 0x00
	.type		_$_str_$_2,@object
	.size		_$_str_$_2,(.L_1 - _$_str_$_2)
_$_str_$_2:
        /*000b*/ 	.byte	0x5f, 0x5f, 0x43, 0x55, 0x44, 0x41, 0x5f, 0x50, 0x52, 0x45, 0x43, 0x5f, 0x53, 0x51, 0x52, 0x54
        /*001b*/ 	.byte	0x00
.L_1:


//--------------------- .nv.constant0.triton_poi_fused__native_batch_norm_legit_no_training_convolution_leaky_relu_9 --------------------------
	.section	.nv.constant0.triton_poi_fused__native_batch_norm_legit_no_training_convolution_leaky_relu_9,"a",@progbits
	.sectionflags	@""
	.align	4
.nv.constant0.triton_poi_fused__native_batch_norm_legit_no_training_convolution_leaky_relu_9:
	.zero		588
